	.headerflags	@"EF_CUDA_TEXMODE_UNIFIED EF_CUDA_64BIT_ADDRESS EF_CUDA_ACCELERATORS EF_CUDA_SM90 EF_CUDA_VIRTUAL_SM(EF_CUDA_SM90)"
	.elftype	@"ET_EXEC"


//--------------------- .nv.info                  --------------------------
	.section	.nv.info,"",@"SHT_CUDA_INFO"
	.align	4


	//----- nvinfo : EIATTR_REGCOUNT
	.align		4
        /*0000*/ 	.byte	0x04, 0x2f
        /*0002*/ 	.short	(.L_1 - .L_0)
	.align		4
.L_0:
        /*0004*/ 	.word	index@(triton_poi_fused__weight_norm_interface_convolution_17)
        /*0008*/ 	.word	0x00000050


	//----- nvinfo : EIATTR_MIN_STACK_SIZE
	.align		4
.L_1:
        /*000c*/ 	.byte	0x04, 0x12
        /*000e*/ 	.short	(.L_3 - .L_2)
	.align		4
.L_2:
        /*0010*/ 	.word	index@(triton_poi_fused__weight_norm_interface_convolution_17)
        /*0014*/ 	.word	0x00000000


	//----- nvinfo : EIATTR_FRAME_SIZE
	.align		4
.L_3:
        /*0018*/ 	.byte	0x04, 0x11
        /*001a*/ 	.short	(.L_5 - .L_4)
	.align		4
.L_4:
        /*001c*/ 	.word	index@(triton_poi_fused__weight_norm_interface_convolution_17)
        /*0020*/ 	.word	0x00000000


	//----- nvinfo : EIATTR_MIN_STACK_SIZE
	.align		4
.L_5:
        /*0024*/ 	.byte	0x04, 0x12
        /*0026*/ 	.short	(.L_7 - .L_6)
	.align		4
.L_6:
        /*0028*/ 	.word	index@(triton_poi_fused__weight_norm_interface_convolution_17)
        /*002c*/ 	.word	0x00000000
.L_7:


//--------------------- .nv.info.triton_poi_fused__weight_norm_interface_convolution_17 --------------------------
	.section	.nv.info.triton_poi_fused__weight_norm_interface_convolution_17,"",@"SHT_CUDA_INFO"
	.sectionflags	@""
	.align	4


	//----- nvinfo : EIATTR_CUDA_API_VERSION
	.align		4
        /*0000*/ 	.byte	0x04, 0x37
        /*0002*/ 	.short	(.L_9 - .L_8)
.L_8:
        /*0004*/ 	.word	0x0000007c


	//----- nvinfo : EIATTR_KPARAM_INFO
	.align		4
.L_9:
        /*0008*/ 	.byte	0x04, 0x17
        /*000a*/ 	.short	(.L_11 - .L_10)
.L_10:
        /*000c*/ 	.word	0x00000000
        /*0010*/ 	.short	0x0006
        /*0012*/ 	.short	0x002c
        /*0014*/ 	.byte	0x00, 0xf0, 0x11, 0x00


	//----- nvinfo : EIATTR_KPARAM_INFO
	.align		4
.L_11:
        /*0018*/ 	.byte	0x04, 0x17
        /*001a*/ 	.short	(.L_13 - .L_12)
.L_12:
        /*001c*/ 	.word	0x00000000
        /*0020*/ 	.short	0x0005
        /*0022*/ 	.short	0x0028
        /*0024*/ 	.byte	0x00, 0xf0, 0x11, 0x00


	//----- nvinfo : EIATTR_KPARAM_INFO
	.align		4
.L_13:
        /*0028*/ 	.byte	0x04, 0x17
        /*002a*/ 	.short	(.L_15 - .L_14)
.L_14:
        /*002c*/ 	.word	0x00000000
        /*0030*/ 	.short	0x0004
        /*0032*/ 	.short	0x0020
        /*0034*/ 	.byte	0x00, 0xf4, 0x21, 0x00


	//----- nvinfo : EIATTR_KPARAM_INFO
	.align		4
.L_15:
        /*0038*/ 	.byte	0x04, 0x17
        /*003a*/ 	.short	(.L_17 - .L_16)
.L_16:
        /*003c*/ 	.word	0x00000000
        /*0040*/ 	.short	0x0003
        /*0042*/ 	.short	0x0018
        /*0044*/ 	.byte	0x00, 0xf4, 0x21, 0x00


	//----- nvinfo : EIATTR_KPARAM_INFO
	.align		4
.L_17:
        /*0048*/ 	.byte	0x04, 0x17
        /*004a*/ 	.short	(.L_19 - .L_18)
.L_18:
        /*004c*/ 	.word	0x00000000
        /*0050*/ 	.short	0x0002
        /*0052*/ 	.short	0x0010
        /*0054*/ 	.byte	0x00, 0xf4, 0x21, 0x00


	//----- nvinfo : EIATTR_KPARAM_INFO
	.align		4
.L_19:
        /*0058*/ 	.byte	0x04, 0x17
        /*005a*/ 	.short	(.L_21 - .L_20)
.L_20:
        /*005c*/ 	.word	0x00000000
        /*0060*/ 	.short	0x0001
        /*0062*/ 	.short	0x0008
        /*0064*/ 	.byte	0x00, 0xf4, 0x21, 0x00


	//----- nvinfo : EIATTR_KPARAM_INFO
	.align		4
.L_21:
        /*0068*/ 	.byte	0x04, 0x17
        /*006a*/ 	.short	(.L_23 - .L_22)
.L_22:
        /*006c*/ 	.word	0x00000000
        /*0070*/ 	.short	0x0000
        /*0072*/ 	.short	0x0000
        /*0074*/ 	.byte	0x00, 0xf4, 0x21, 0x00


	//----- nvinfo : EIATTR_SPARSE_MMA_MASK
	.align		4
.L_23:
        /*0078*/ 	.byte	0x03, 0x50
        /*007a*/ 	.short	0x0000


	//----- nvinfo : EIATTR_MAXREG_COUNT
	.align		4
        /*007c*/ 	.byte	0x03, 0x1b
        /*007e*/ 	.short	0x00ff


	//----- nvinfo : EIATTR_EXIT_INSTR_OFFSETS
	.align		4
        /*0080*/ 	.byte	0x04, 0x1c
        /*0082*/ 	.short	(.L_25 - .L_24)


	//   ....[0]....
.L_24:
        /*0084*/ 	.word	0x00001680


	//   ....[1]....
        /*0088*/ 	.word	0x000016a0


	//----- nvinfo : EIATTR_REQNTID
	.align		4
.L_25:
        /*008c*/ 	.byte	0x04, 0x10
        /*008e*/ 	.short	(.L_27 - .L_26)
.L_26:
        /*0090*/ 	.word	0x00000100
        /*0094*/ 	.word	0x00000001
        /*0098*/ 	.word	0x00000001


	//----- nvinfo : EIATTR_CBANK_PARAM_SIZE
	.align		4
.L_27:
        /*009c*/ 	.byte	0x03, 0x19
        /*009e*/ 	.short	0x0030


	//----- nvinfo : EIATTR_PARAM_CBANK
	.align		4
        /*00a0*/ 	.byte	0x04, 0x0a
        /*00a2*/ 	.short	(.L_29 - .L_28)
	.align		4
.L_28:
        /*00a4*/ 	.word	index@(.nv.constant0.triton_poi_fused__weight_norm_interface_convolution_17)
        /*00a8*/ 	.short	0x0210
        /*00aa*/ 	.short	0x0030


	//----- nvinfo : EIATTR_SW_WAR
	.align		4
.L_29:
        /*00ac*/ 	.byte	0x04, 0x36
        /*00ae*/ 	.short	(.L_31 - .L_30)
.L_30:
        /*00b0*/ 	.word	0x00000008
.L_31:


//--------------------- .nv.callgraph             --------------------------
	.section	.nv.callgraph,"",@"SHT_CUDA_CALLGRAPH"
	.align	4
	.sectionentsize	8
	.align		4
        /*0000*/ 	.word	0x00000000
	.align		4
        /*0004*/ 	.word	0xffffffff
	.align		4
        /*0008*/ 	.word	0x00000000
	.align		4
        /*000c*/ 	.word	0xfffffffe
	.align		4
        /*0010*/ 	.word	0x00000000
	.align		4
        /*0014*/ 	.word	0xfffffffd
	.align		4
        /*0018*/ 	.word	0x00000000
	.align		4
        /*001c*/ 	.word	0xfffffffc


//--------------------- .text.triton_poi_fused__weight_norm_interface_convolution_17 --------------------------
	.section	.text.triton_poi_fused__weight_norm_interface_convolution_17,"ax",@progbits
	.sectionflags	@"SHF_BARRIERS=1"
	.align	128
        .global         triton_poi_fused__weight_norm_interface_convolution_17
        .type           triton_poi_fused__weight_norm_interface_convolution_17,@function
        .size           triton_poi_fused__weight_norm_interface_convolution_17,(.L_x_1 - triton_poi_fused__weight_norm_interface_convolution_17)
        .other          triton_poi_fused__weight_norm_interface_convolution_17,@"STO_CUDA_ENTRY STV_DEFAULT"
triton_poi_fused__weight_norm_interface_convolution_17:
.text.triton_poi_fused__weight_norm_interface_convolution_17:
[----:B------:R-:W0:Y:S01]  /*0000*/  LDC R1, c[0x0][0x28] ;  /* 0x00000a00ff017b82 */ /* 0x000e220000000800 */
[----:B------:R-:W1:Y:S07]  /*0010*/  S2R R36, SR_TID.X ;  /* 0x0000000000247919 */ /* 0x000e6e0000002100 */
[----:B------:R-:W2:Y:S01]  /*0020*/  LDC.64 R26, c[0x0][0x210] ;  /* 0x00008400ff1a7b82 */ /* 0x000ea20000000a00 */
[----:B------:R-:W-:Y:S02]  /*0030*/  CS2R R16, SRZ ;  /* 0x0000000000107805 */ /* 0x000fe4000001ff00 */
[----:B------:R-:W-:Y:S01]  /*0040*/  CS2R R18, SRZ ;  /* 0x0000000000127805 */ /* 0x000fe2000001ff00 */
[----:B------:R-:W3:Y:S01]  /*0050*/  S2R R3, SR_CTAID.Y ;  /* 0x0000000000037919 */ /* 0x000ee20000002600 */
[----:B------:R-:W-:-:S02]  /*0060*/  CS2R R12, SRZ ;  /* 0x00000000000c7805 */ /* 0x000fc4000001ff00 */
[----:B------:R-:W-:Y:S01]  /*0070*/  CS2R R14, SRZ ;  /* 0x00000000000e7805 */ /* 0x000fe2000001ff00 */
[----:B------:R-:W-:Y:S01]  /*0080*/  ULDC.64 UR6, c[0x0][0x208] ;  /* 0x0000820000067ab9 */ /* 0x000fe20000000a00 */
[----:B------:R-:W4:Y:S01]  /*0090*/  S2R R21, SR_CTAID.X ;  /* 0x0000000000157919 */ /* 0x000f220000002500 */
[----:B-1----:R-:W-:Y:S01]  /*00a0*/  IMAD.SHL.U32 R20, R36, 0x4, RZ ;  /* 0x0000000424147824 */ /* 0x002fe200078e00ff */
[----:B------:R-:W-:Y:S02]  /*00b0*/  SHF.R.U32.HI R28, RZ, 0x6, R36 ;  /* 0x00000006ff1c7819 */ /* 0x000fe40000011624 */
[--C-:B---3--:R-:W-:Y:S02]  /*00c0*/  SHF.R.S32.HI R29, RZ, 0x17, R3.reuse ;  /* 0x00000017ff1d7819 */ /* 0x108fe40000011403 */
[----:B------:R-:W-:Y:S02]  /*00d0*/  LOP3.LUT R20, R20, 0xfc, RZ, 0xc0, !PT ;  /* 0x000000fc14147812 */ /* 0x000fe400078ec0ff */
[----:B------:R-:W-:Y:S01]  /*00e0*/  SGXT R29, R29, 0x1 ;  /* 0x000000011d1d781a */ /* 0x000fe20000000200 */
[----:B----4-:R-:W-:Y:S01]  /*00f0*/  IMAD.SHL.U32 R21, R21, 0x10, RZ ;  /* 0x0000001015157824 */ /* 0x010fe200078e00ff */
[----:B------:R-:W-:-:S02]  /*0100*/  PRMT R0, R20, 0x6540, R3 ;  /* 0x0000654014007816 */ /* 0x000fc40000000003 */
[----:B------:R-:W-:Y:S02]  /*0110*/  SGXT.U32 R28, R28, 0x2 ;  /* 0x000000021c1c781a */ /* 0x000fe40000000000 */
[----:B------:R-:W-:Y:S02]  /*0120*/  LEA.HI R2, R29, R0, RZ, 0x7 ;  /* 0x000000001d027211 */ /* 0x000fe400078f38ff */
[----:B------:R-:W-:Y:S02]  /*0130*/  LOP3.LUT R50, R21, 0x4, R28, 0xfe, !PT ;  /* 0x0000000415327812 */ /* 0x000fe400078efe1c */
[----:B------:R-:W-:Y:S02]  /*0140*/  LOP3.LUT R5, R2, 0xffffff80, RZ, 0xc0, !PT ;  /* 0xffffff8002057812 */ /* 0x000fe400078ec0ff */
[----:B------:R-:W-:Y:S02]  /*0150*/  SHF.R.S32.HI R2, RZ, 0x7, R2 ;  /* 0x00000007ff027819 */ /* 0x000fe40000011402 */
[----:B------:R-:W-:Y:S01]  /*0160*/  ISETP.GE.AND P2, PT, R50, 0x9, PT ;  /* 0x000000093200780c */ /* 0x000fe20003f46270 */
[----:B------:R-:W-:Y:S01]  /*0170*/  IMAD.IADD R5, R0, 0x1, -R5 ;  /* 0x0000000100057824 */ /* 0x000fe200078e0a05 */
[----:B------:R-:W-:-:S02]  /*0180*/  LOP3.LUT R0, R21, R28, RZ, 0xfc, !PT ;  /* 0x0000001c15007212 */ /* 0x000fc400078efcff */
[----:B------:R-:W-:Y:S01]  /*0190*/  LOP3.LUT R51, R21, 0x8, R28, 0xfe, !PT ;  /* 0x0000000815337812 */ /* 0x000fe200078efe1c */
[----:B------:R-:W-:Y:S01]  /*01a0*/  IMAD R5, R2, 0x480, R5 ;  /* 0x0000048002057824 */ /* 0x000fe200078e0205 */
[C---:B------:R-:W-:Y:S02]  /*01b0*/  ISETP.GE.AND P3, PT, R0.reuse, 0x9, PT ;  /* 0x000000090000780c */ /* 0x040fe40003f66270 */
[----:B------:R-:W-:Y:S01]  /*01c0*/  ISETP.GE.AND P1, PT, R51, 0x9, PT ;  /* 0x000000093300780c */ /* 0x000fe20003f26270 */
[--C-:B------:R-:W-:Y:S02]  /*01d0*/  IMAD R0, R0, 0x80, R5.reuse ;  /* 0x0000008000007824 */ /* 0x100fe400078e0205 */
[----:B------:R-:W-:Y:S02]  /*01e0*/  IMAD R50, R50, 0x80, R5 ;  /* 0x0000008032327824 */ /* 0x000fe400078e0205 */
[----:B--2---:R-:W-:Y:S01]  /*01f0*/  IMAD.WIDE R6, R0, 0x4, R26 ;  /* 0x0000000400067825 */ /* 0x004fe200078e021a */
[----:B------:R-:W-:-:S03]  /*0200*/  ISETP.GE.AND P0, PT, R21, RZ, PT ;  /* 0x000000ff1500720c */ /* 0x000fc60003f06270 */
[----:B------:R-:W-:Y:S02]  /*0210*/  IMAD.WIDE R22, R50, 0x4, R26 ;  /* 0x0000000432167825 */ /* 0x000fe400078e021a */
[----:B------:R1:W2:Y:S02]  /*0220*/  @!P3 LDG.E.EL.128 R16, desc[UR6][R6.64] ;  /* 0x000000060610b981 */ /* 0x0002a4000c2e1d00 */
[----:B------:R-:W-:Y:S01]  /*0230*/  IMAD R51, R51, 0x80, R5 ;  /* 0x0000008033337824 */ /* 0x000fe200078e0205 */
[----:B------:R-:W-:Y:S02]  /*0240*/  CS2R R8, SRZ ;  /* 0x0000000000087805 */ /* 0x000fe4000001ff00 */
[----:B------:R-:W-:Y:S01]  /*0250*/  CS2R R10, SRZ ;  /* 0x00000000000a7805 */ /* 0x000fe2000001ff00 */
[----:B------:R-:W-:Y:S01]  /*0260*/  VIADD R52, R0, 0x600 ;  /* 0x0000060000347836 */ /* 0x000fe20000000000 */
[----:B------:R3:W4:Y:S01]  /*0270*/  @!P2 LDG.E.EL.128 R12, desc[UR6][R22.64] ;  /* 0x00000006160ca981 */ /* 0x000722000c2e1d00 */
[----:B------:R-:W-:Y:S01]  /*0280*/  IMAD.WIDE R24, R51, 0x4, R26 ;  /* 0x0000000433187825 */ /* 0x000fe200078e021a */
[----:B------:R-:W-:-:S02]  /*0290*/  CS2R R4, SRZ ;  /* 0x0000000000047805 */ /* 0x000fc4000001ff00 */
[----:B-1----:R-:W-:Y:S02]  /*02a0*/  CS2R R6, SRZ ;  /* 0x0000000000067805 */ /* 0x002fe4000001ff00 */
[----:B------:R-:W5:Y:S01]  /*02b0*/  @!P1 LDG.E.EL.128 R8, desc[UR6][R24.64] ;  /* 0x0000000618089981 */ /* 0x000f62000c2e1d00 */
[----:B---3--:R-:W-:Y:S01]  /*02c0*/  IMAD.WIDE R22, R52, 0x4, R26 ;  /* 0x0000000434167825 */ /* 0x008fe200078e021a */
[----:B------:R-:W1:Y:S04]  /*02d0*/  S2UR UR5, SR_CgaCtaId ;  /* 0x00000000000579c3 */ /* 0x000e680000008800 */
[----:B------:R3:W5:Y:S01]  /*02e0*/  @!P0 LDG.E.EL.128 R4, desc[UR6][R22.64] ;  /* 0x0000000616048981 */ /* 0x000762000c2e1d00 */
[C---:B------:R-:W-:Y:S01]  /*02f0*/  IMAD.SHL.U32 R30, R36.reuse, 0x40, RZ ;  /* 0x00000040241e7824 */ /* 0x040fe200078e00ff */
[----:B------:R-:W-:Y:S01]  /*0300*/  UMOV UR4, 0x400 ;  /* 0x0000040000047882 */ /* 0x000fe20000000000 */
[----:B------:R-:W-:Y:S01]  /*0310*/  PRMT R2, R36, 0x6540, R3 ;  /* 0x0000654024027816 */ /* 0x000fe20000000003 */
[----:B------:R-:W1:Y:S02]  /*0320*/  LDC.64 R26, c[0x0][0x220] ;  /* 0x00008800ff1a7b82 */ /* 0x000e640000000a00 */
[----:B------:R-:W-:-:S04]  /*0330*/  LOP3.LUT R31, R30, 0xfc0, RZ, 0xc0, !PT ;  /* 0x00000fc01e1f7812 */ /* 0x000fc800078ec0ff */
[C---:B0--3--:R-:W-:Y:S02]  /*0340*/  LOP3.LUT R22, R31.reuse, 0x10, RZ, 0xfc, !PT ;  /* 0x000000101f167812 */ /* 0x049fe400078efcff */
[C---:B------:R-:W-:Y:S02]  /*0350*/  LOP3.LUT R28, R31.reuse, R28, RZ, 0xfc, !PT ;  /* 0x0000001c1f1c7212 */ /* 0x040fe400078efcff */
[----:B------:R-:W-:Y:S01]  /*0360*/  LOP3.LUT R24, R31, 0x20, RZ, 0xfc, !PT ;  /* 0x000000201f187812 */ /* 0x000fe200078efcff */
[----:B-1----:R-:W-:Y:S01]  /*0370*/  UPRMT UR4, UR5, 0x654, UR4 ;  /* 0x0000065405047896 */ /* 0x002fe20008000004 */
[----:B------:R-:W-:-:S05]  /*0380*/  LEA.HI R2, R29, R2, RZ, 0x7 ;  /* 0x000000021d027211 */ /* 0x000fca00078f38ff */
[C---:B------:R-:W-:Y:S02]  /*0390*/  LEA.HI R25, R31.reuse, UR4, RZ, 0x1e ;  /* 0x000000041f197c11 */ /* 0x040fe4000f8ff0ff */
[----:B------:R-:W-:Y:S02]  /*03a0*/  LOP3.LUT R31, R31, 0x30, RZ, 0xfc, !PT ;  /* 0x000000301f1f7812 */ /* 0x000fe400078efcff */
[----:B------:R-:W-:Y:S02]  /*03b0*/  LEA.HI R23, R22, UR4, RZ, 0x1e ;  /* 0x0000000416177c11 */ /* 0x000fe4000f8ff0ff */
[----:B------:R-:W-:Y:S02]  /*03c0*/  LEA.HI R33, R24, UR4, RZ, 0x1e ;  /* 0x0000000418217c11 */ /* 0x000fe4000f8ff0ff */
[----:B------:R-:W-:Y:S01]  /*03d0*/  LEA.HI R35, R31, UR4, RZ, 0x1e ;  /* 0x000000041f237c11 */ /* 0x000fe2000f8ff0ff */
[C---:B------:R-:W-:Y:S01]  /*03e0*/  IMAD R31, R28.reuse, 0x4, R25 ;  /* 0x000000041c1f7824 */ /* 0x040fe200078e0219 */
[----:B------:R-:W-:Y:S01]  /*03f0*/  SHF.R.S32.HI R29, RZ, 0x7, R2 ;  /* 0x00000007ff1d7819 */ /* 0x000fe20000011402 */
[----:B------:R-:W-:-:S02]  /*0400*/  IMAD R2, R28, 0x4, R23 ;  /* 0x000000041c027824 */ /* 0x000fc400078e0217 */
[C---:B------:R-:W-:Y:S01]  /*0410*/  IMAD R33, R28.reuse, 0x4, R33 ;  /* 0x000000041c217824 */ /* 0x040fe200078e0221 */
[----:B------:R-:W0:Y:S01]  /*0420*/  LDC.64 R22, c[0x0][0x218] ;  /* 0x00008600ff167b82 */ /* 0x000e220000000a00 */
[----:B------:R-:W-:Y:S02]  /*0430*/  IMAD R28, R28, 0x4, R35 ;  /* 0x000000041c1c7824 */ /* 0x000fe400078e0223 */
[----:B------:R-:W-:-:S04]  /*0440*/  IMAD.WIDE R24, R29, 0x4, R26 ;  /* 0x000000041d187825 */ /* 0x000fc800078e021a */
[----:B0-----:R-:W-:Y:S01]  /*0450*/  IMAD.WIDE R22, R29, 0x4, R22 ;  /* 0x000000041d167825 */ /* 0x001fe200078e0216 */
[----:B--2---:R-:W-:Y:S04]  /*0460*/  STS [R31], R16 ;  /* 0x000000101f007388 */ /* 0x004fe80000000800 */
[----:B------:R-:W-:Y:S04]  /*0470*/  STS [R2+0x40], R17 ;  /* 0x0000401102007388 */ /* 0x000fe80000000800 */
[----:B------:R-:W-:Y:S04]  /*0480*/  STS [R33+0x80], R18 ;  /* 0x0000801221007388 */ /* 0x000fe80000000800 */
[----:B------:R-:W-:Y:S04]  /*0490*/  STS [R28+0xc0], R19 ;  /* 0x0000c0131c007388 */ /* 0x000fe80000000800 */
[----:B----4-:R-:W-:Y:S04]  /*04a0*/  STS [R31+0x10], R12 ;  /* 0x0000100c1f007388 */ /* 0x010fe80000000800 */
[----:B------:R-:W-:Y:S04]  /*04b0*/  STS [R2+0x50], R13 ;  /* 0x0000500d02007388 */ /* 0x000fe80000000800 */
[----:B------:R-:W-:Y:S04]  /*04c0*/  STS [R33+0x90], R14 ;  /* 0x0000900e21007388 */ /* 0x000fe80000000800 */
[----:B------:R-:W-:Y:S04]  /*04d0*/  STS [R28+0xd0], R15 ;  /* 0x0000d00f1c007388 */ /* 0x000fe80000000800 */
[----:B-----5:R-:W-:Y:S04]  /*04e0*/  STS [R31+0x20], R8 ;  /* 0x000020081f007388 */ /* 0x020fe80000000800 */
[----:B------:R-:W-:Y:S04]  /*04f0*/  STS [R2+0x60], R9 ;  /* 0x0000600902007388 */ /* 0x000fe80000000800 */
[----:B------:R-:W-:Y:S04]  /*0500*/  STS [R33+0xa0], R10 ;  /* 0x0000a00a21007388 */ /* 0x000fe80000000800 */
[----:B------:R-:W-:Y:S04]  /*0510*/  STS [R28+0xe0], R11 ;  /* 0x0000e00b1c007388 */ /* 0x000fe80000000800 */
[----:B------:R-:W-:Y:S04]  /*0520*/  STS [R31+0x30], R4 ;  /* 0x000030041f007388 */ /* 0x000fe80000000800 */
[----:B------:R0:W-:Y:S04]  /*0530*/  STS [R2+0x70], R5 ;  /* 0x0000700502007388 */ /* 0x0001e80000000800 */
[----:B------:R-:W-:Y:S04]  /*0540*/  STS [R33+0xb0], R6 ;  /* 0x0000b00621007388 */ /* 0x000fe80000000800 */
[----:B------:R1:W-:Y:S01]  /*0550*/  STS [R28+0xf0], R7 ;  /* 0x0000f0071c007388 */ /* 0x0003e20000000800 */
[----:B------:R-:W-:Y:S06]  /*0560*/  BAR.SYNC.DEFER_BLOCKING 0x0 ;  /* 0x0000000000007b1d */ /* 0x000fec0000010000 */
[----:B------:R-:W2:Y:S04]  /*0570*/  LDG.E.EL R26, desc[UR6][R24.64] ;  /* 0x00000006181a7981 */ /* 0x000ea8000c2e1900 */
[----:B------:R3:W4:Y:S01]  /*0580*/  LDG.E.EL R38, desc[UR6][R22.64] ;  /* 0x0000000616267981 */ /* 0x000722000c2e1900 */
[----:B------:R-:W-:-:S02]  /*0590*/  SHF.R.U32.HI R48, RZ, 0x4, R36 ;  /* 0x00000004ff307819 */ /* 0x000fc40000011624 */
[----:B0-----:R-:W-:Y:S02]  /*05a0*/  SHF.R.U32.HI R2, RZ, 0x2, R36 ;  /* 0x00000002ff027819 */ /* 0x001fe40000011624 */
[----:B------:R-:W-:Y:S02]  /*05b0*/  LOP3.LUT R56, R21, 0xf, R36, 0xf8, !PT ;  /* 0x0000000f15387812 */ /* 0x000fe400078ef824 */
[----:B------:R-:W-:-:S04]  /*05c0*/  LOP3.LUT R36, R36, 0xff, RZ, 0xc0, !PT ;  /* 0x000000ff24247812 */ /* 0x000fc800078ec0ff */
[C---:B------:R-:W-:Y:S02]  /*05d0*/  LOP3.LUT R37, R36.reuse, 0xa00, RZ, 0xfc, !PT ;  /* 0x00000a0024257812 */ /* 0x040fe400078efcff */
[C---:B------:R-:W-:Y:S02]  /*05e0*/  LOP3.LUT R39, R36.reuse, 0xb00, RZ, 0xfc, !PT ;  /* 0x00000b0024277812 */ /* 0x040fe400078efcff */
[C---:B------:R-:W-:Y:S02]  /*05f0*/  LOP3.LUT R44, R36.reuse, 0xe00, RZ, 0xfc, !PT ;  /* 0x00000e00242c7812 */ /* 0x040fe400078efcff */
[C---:B------:R-:W-:Y:S02]  /*0600*/  LOP3.LUT R46, R36.reuse, 0xf00, RZ, 0xfc, !PT ;  /* 0x00000f00242e7812 */ /* 0x040fe400078efcff */
[C---:B---3--:R-:W-:Y:S02]  /*0610*/  LOP3.LUT R22, R36.reuse, 0x100, RZ, 0xfc, !PT ;  /* 0x0000010024167812 */ /* 0x048fe400078efcff */
[----:B------:R-:W-:-:S02]  /*0620*/  LOP3.LUT R24, R36, 0x200, RZ, 0xfc, !PT ;  /* 0x0000020024187812 */ /* 0x000fc400078efcff */
[C---:B------:R-:W-:Y:S02]  /*0630*/  LOP3.LUT R25, R36.reuse, 0x300, RZ, 0xfc, !PT ;  /* 0x0000030024197812 */ /* 0x040fe400078efcff */
[C---:B-1----:R-:W-:Y:S02]  /*0640*/  LOP3.LUT R28, R36.reuse, 0x600, RZ, 0xfc, !PT ;  /* 0x00000600241c7812 */ /* 0x042fe400078efcff */
[C---:B------:R-:W-:Y:S02]  /*0650*/  LOP3.LUT R30, R36.reuse, 0x700, RZ, 0xfc, !PT ;  /* 0x00000700241e7812 */ /* 0x040fe400078efcff */
[C---:B------:R-:W-:Y:S02]  /*0660*/  LOP3.LUT R32, R36.reuse, 0x800, RZ, 0xfc, !PT ;  /* 0x0000080024207812 */ /* 0x040fe400078efcff */
[C---:B------:R-:W-:Y:S02]  /*0670*/  LOP3.LUT R34, R36.reuse, 0x900, RZ, 0xfc, !PT ;  /* 0x0000090024227812 */ /* 0x040fe400078efcff */
[----:B------:R-:W-:-:S02]  /*0680*/  LOP3.LUT R40, R36, 0xc00, RZ, 0xfc, !PT ;  /* 0x00000c0024287812 */ /* 0x000fc400078efcff */
[----:B------:R-:W-:Y:S02]  /*0690*/  LOP3.LUT R42, R36, 0xd00, RZ, 0xfc, !PT ;  /* 0x00000d00242a7812 */ /* 0x000fe400078efcff */
[----:B------:R-:W-:Y:S02]  /*06a0*/  LOP3.LUT R2, R2, 0x3c, RZ, 0xc0, !PT ;  /* 0x0000003c02027812 */ /* 0x000fe400078ec0ff */
[----:B------:R-:W-:Y:S02]  /*06b0*/  SHF.R.U32.HI R37, RZ, 0x2, R37 ;  /* 0x00000002ff257819 */ /* 0x000fe40000011625 */
[----:B------:R-:W-:Y:S02]  /*06c0*/  SHF.R.U32.HI R41, RZ, 0x2, R39 ;  /* 0x00000002ff297819 */ /* 0x000fe40000011627 */
[----:B------:R-:W-:Y:S02]  /*06d0*/  SHF.R.U32.HI R47, RZ, 0x2, R44 ;  /* 0x00000002ff2f7819 */ /* 0x000fe4000001162c */
[----:B------:R-:W-:-:S02]  /*06e0*/  SHF.R.U32.HI R54, RZ, 0x2, R46 ;  /* 0x00000002ff367819 */ /* 0x000fc4000001162e */
[----:B------:R-:W-:Y:S02]  /*06f0*/  SHF.R.U32.HI R22, RZ, 0x2, R22 ;  /* 0x00000002ff167819 */ /* 0x000fe40000011616 */
[----:B------:R-:W-:Y:S02]  /*0700*/  SHF.R.U32.HI R24, RZ, 0x2, R24 ;  /* 0x00000002ff187819 */ /* 0x000fe40000011618 */
[----:B------:R-:W-:Y:S02]  /*0710*/  SHF.R.U32.HI R25, RZ, 0x2, R25 ;  /* 0x00000002ff197819 */ /* 0x000fe40000011619 */
[----:B------:R-:W-:Y:S02]  /*0720*/  SHF.R.U32.HI R29, RZ, 0x2, R28 ;  /* 0x00000002ff1d7819 */ /* 0x000fe4000001161c */
[----:B------:R-:W-:Y:S02]  /*0730*/  SHF.R.U32.HI R31, RZ, 0x2, R30 ;  /* 0x00000002ff1f7819 */ /* 0x000fe4000001161e */
[----:B------:R-:W-:-:S02]  /*0740*/  SHF.R.U32.HI R33, RZ, 0x2, R32 ;  /* 0x00000002ff217819 */ /* 0x000fc40000011620 */
[----:B------:R-:W-:Y:S02]  /*0750*/  SHF.R.U32.HI R35, RZ, 0x2, R34 ;  /* 0x00000002ff237819 */ /* 0x000fe40000011622 */
[----:B------:R-:W-:Y:S02]  /*0760*/  SHF.R.U32.HI R43, RZ, 0x2, R40 ;  /* 0x00000002ff2b7819 */ /* 0x000fe40000011628 */
[----:B------:R-:W-:Y:S01]  /*0770*/  SHF.R.U32.HI R45, RZ, 0x2, R42 ;  /* 0x00000002ff2d7819 */ /* 0x000fe2000001162a */
[----:B------:R-:W-:Y:S01]  /*0780*/  VIADD R23, R2, UR4 ;  /* 0x0000000402177c36 */ /* 0x000fe20008000000 */
[----:B------:R-:W-:Y:S02]  /*0790*/  LOP3.LUT R40, R37, 0x2bc, RZ, 0xc0, !PT ;  /* 0x000002bc25287812 */ /* 0x000fe400078ec0ff */
[----:B------:R-:W-:Y:S02]  /*07a0*/  LOP3.LUT R42, R41, 0x2fc, RZ, 0xc0, !PT ;  /* 0x000002fc292a7812 */ /* 0x000fe400078ec0ff */
[----:B------:R-:W-:-:S02]  /*07b0*/  LOP3.LUT R53, R47, 0x3bc, RZ, 0xc0, !PT ;  /* 0x000003bc2f357812 */ /* 0x000fc400078ec0ff */
[----:B------:R-:W-:Y:S02]  /*07c0*/  LOP3.LUT R54, R54, 0x3fc, RZ, 0xc0, !PT ;  /* 0x000003fc36367812 */ /* 0x000fe400078ec0ff */
[----:B------:R-:W-:Y:S02]  /*07d0*/  LOP3.LUT R22, R22, 0x7c, RZ, 0xc0, !PT ;  /* 0x0000007c16167812 */ /* 0x000fe400078ec0ff */
[----:B------:R-:W-:Y:S02]  /*07e0*/  LOP3.LUT R24, R24, 0xbc, RZ, 0xc0, !PT ;  /* 0x000000bc18187812 */ /* 0x000fe400078ec0ff */
[----:B------:R-:W-:Y:S02]  /*07f0*/  LOP3.LUT R2, R25, 0xfc, RZ, 0xc0, !PT ;  /* 0x000000fc19027812 */ /* 0x000fe400078ec0ff */
[----:B------:R-:W-:Y:S02]  /*0800*/  LOP3.LUT R30, R29, 0x1bc, RZ, 0xc0, !PT ;  /* 0x000001bc1d1e7812 */ /* 0x000fe400078ec0ff */
[----:B------:R-:W-:-:S02]  /*0810*/  LOP3.LUT R32, R31, 0x1fc, RZ, 0xc0, !PT ;  /* 0x000001fc1f207812 */ /* 0x000fc400078ec0ff */
[----:B------:R-:W-:Y:S02]  /*0820*/  LOP3.LUT R34, R33, 0x23c, RZ, 0xc0, !PT ;  /* 0x0000023c21227812 */ /* 0x000fe400078ec0ff */
[----:B------:R-:W-:Y:S02]  /*0830*/  LOP3.LUT R39, R35, 0x27c, RZ, 0xc0, !PT ;  /* 0x0000027c23277812 */ /* 0x000fe400078ec0ff */
[----:B------:R-:W-:Y:S02]  /*0840*/  LOP3.LUT R44, R43, 0x33c, RZ, 0xc0, !PT ;  /* 0x0000033c2b2c7812 */ /* 0x000fe400078ec0ff */
[----:B------:R-:W-:Y:S01]  /*0850*/  LOP3.LUT R46, R45, 0x37c, RZ, 0xc0, !PT ;  /* 0x0000037c2d2e7812 */ /* 0x000fe200078ec0ff */
[----:B------:R-:W-:Y:S02]  /*0860*/  IMAD R58, R36, 0x4, R23 ;  /* 0x00000004243a7824 */ /* 0x000fe400078e0217 */
[----:B------:R-:W-:Y:S02]  /*0870*/  VIADD R41, R40, UR4 ;  /* 0x0000000428297c36 */ /* 0x000fe40008000000 */
[----:B------:R-:W-:-:S02]  /*0880*/  VIADD R43, R42, UR4 ;  /* 0x000000042a2b7c36 */ /* 0x000fc40008000000 */
[----:B------:R-:W-:Y:S01]  /*0890*/  VIADD R53, R53, UR4 ;  /* 0x0000000435357c36 */ /* 0x000fe20008000000 */
[----:B------:R-:W-:Y:S01]  /*08a0*/  LDS R58, [R58] ;  /* 0x000000003a3a7984 */ /* 0x000fe20000000800 */
[----:B------:R-:W-:Y:S02]  /*08b0*/  VIADD R55, R54, UR4 ;  /* 0x0000000436377c36 */ /* 0x000fe40008000000 */
[----:B------:R-:W-:Y:S02]  /*08c0*/  VIADD R23, R22, UR4 ;  /* 0x0000000416177c36 */ /* 0x000fe40008000000 */
[----:B------:R-:W-:Y:S02]  /*08d0*/  VIADD R25, R24, UR4 ;  /* 0x0000000418197c36 */ /* 0x000fe40008000000 */
[----:B------:R-:W-:Y:S02]  /*08e0*/  VIADD R33, R30, UR4 ;  /* 0x000000041e217c36 */ /* 0x000fe40008000000 */
[----:B------:R-:W-:-:S02]  /*08f0*/  VIADD R35, R32, UR4 ;  /* 0x0000000420237c36 */ /* 0x000fc40008000000 */
[----:B------:R-:W-:Y:S02]  /*0900*/  VIADD R37, R34, UR4 ;  /* 0x0000000422257c36 */ /* 0x000fe40008000000 */
[----:B------:R-:W-:Y:S02]  /*0910*/  VIADD R39, R39, UR4 ;  /* 0x0000000427277c36 */ /* 0x000fe40008000000 */
[----:B------:R-:W-:Y:S02]  /*0920*/  VIADD R45, R44, UR4 ;  /* 0x000000042c2d7c36 */ /* 0x000fe40008000000 */
[----:B------:R-:W-:Y:S02]  /*0930*/  VIADD R47, R46, UR4 ;  /* 0x000000042e2f7c36 */ /* 0x000fe40008000000 */
[C---:B------:R-:W-:Y:S02]  /*0940*/  IMAD R69, R36.reuse, 0x4, R41 ;  /* 0x0000000424457824 */ /* 0x040fe400078e0229 */
[----:B------:R-:W-:-:S02]  /*0950*/  IMAD R71, R36, 0x4, R43 ;  /* 0x0000000424477824 */ /* 0x000fc400078e022b */
[C---:B------:R-:W-:Y:S02]  /*0960*/  IMAD R77, R36.reuse, 0x4, R53 ;  /* 0x00000004244d7824 */ /* 0x040fe400078e0235 */
[C---:B------:R-:W-:Y:S01]  /*0970*/  IMAD R54, R36.reuse, 0x4, R55 ;  /* 0x0000000424367824 */ /* 0x040fe200078e0237 */
[----:B------:R-:W-:Y:S01]  /*0980*/  LDS R69, [R69+0x2800] ;  /* 0x0028000045457984 */ /* 0x000fe20000000800 */
[C---:B------:R-:W-:Y:S02]  /*0990*/  IMAD R23, R36.reuse, 0x4, R23 ;  /* 0x0000000424177824 */ /* 0x040fe400078e0217 */
[C---:B------:R-:W-:Y:S01]  /*09a0*/  IMAD R25, R36.reuse, 0x4, R25 ;  /* 0x0000000424197824 */ /* 0x040fe200078e0219 */
[----:B------:R-:W-:Y:S01]  /*09b0*/  LDS R71, [R71+0x2c00] ;  /* 0x002c000047477984 */ /* 0x000fe20000000800 */
[C---:B------:R-:W-:Y:S02]  /*09c0*/  IMAD R33, R36.reuse, 0x4, R33 ;  /* 0x0000000424217824 */ /* 0x040fe400078e0221 */
[C---:B------:R-:W-:Y:S01]  /*09d0*/  IMAD R35, R36.reuse, 0x4, R35 ;  /* 0x0000000424237824 */ /* 0x040fe200078e0223 */
[----:B------:R0:W-:Y:S01]  /*09e0*/  LDS R60, [R23+0x400] ;  /* 0x00040000173c7984 */ /* 0x0001e20000000800 */
[----:B------:R-:W-:-:S02]  /*09f0*/  IMAD R37, R36, 0x4, R37 ;  /* 0x0000000424257824 */ /* 0x000fc400078e0225 */
[C---:B------:R-:W-:Y:S01]  /*0a00*/  IMAD R39, R36.reuse, 0x4, R39 ;  /* 0x0000000424277824 */ /* 0x040fe200078e0227 */
[----:B------:R-:W-:Y:S01]  /*0a10*/  LDS R53, [R25+0x800] ;  /* 0x0008000019357984 */ /* 0x000fe20000000800 */
[C---:B------:R-:W-:Y:S02]  /*0a20*/  IMAD R45, R36.reuse, 0x4, R45 ;  /* 0x00000004242d7824 */ /* 0x040fe400078e022d */
[C---:B------:R-:W-:Y:S01]  /*0a30*/  IMAD R47, R36.reuse, 0x4, R47 ;  /* 0x00000004242f7824 */ /* 0x040fe200078e022f */
[----:B------:R-:W-:Y:S04]  /*0a40*/  LDS R61, [R33+0x1800] ;  /* 0x00180000213d7984 */ /* 0x000fe80000000800 */
[----:B------:R-:W-:Y:S04]  /*0a50*/  LDS R63, [R35+0x1c00] ;  /* 0x001c0000233f7984 */ /* 0x000fe80000000800 */
[----:B------:R-:W-:Y:S04]  /*0a60*/  LDS R65, [R37+0x2000] ;  /* 0x0020000025417984 */ /* 0x000fe80000000800 */
[----:B------:R-:W-:Y:S04]  /*0a70*/  LDS R67, [R39+0x2400] ;  /* 0x0024000027437984 */ /* 0x000fe80000000800 */
[----:B------:R-:W-:Y:S04]  /*0a80*/  LDS R73, [R45+0x3000] ;  /* 0x003000002d497984 */ /* 0x000fe80000000800 */
[----:B------:R-:W-:Y:S04]  /*0a90*/  LDS R75, [R47+0x3400] ;  /* 0x003400002f4b7984 */ /* 0x000fe80000000800 */
[----:B------:R-:W-:Y:S04]  /*0aa0*/  LDS R77, [R77+0x3800] ;  /* 0x003800004d4d7984 */ /* 0x000fe80000000800 */
[----:B------:R-:W-:Y:S01]  /*0ab0*/  LDS R54, [R54+0x3c00] ;  /* 0x003c000036367984 */ /* 0x000fe20000000800 */
[----:B------:R-:W-:-:S02]  /*0ac0*/  LEA R21, R36, UR4, 0x3 ;  /* 0x0000000424157c11 */ /* 0x000fc4000f8e18ff */
[----:B------:R-:W-:-:S04]  /*0ad0*/  SGXT.U32 R48, R48, 0x4 ;  /* 0x000000043030781a */ /* 0x000fc80000000000 */
[C---:B------:R-:W-:Y:S02]  /*0ae0*/  LOP3.LUT R68, R48.reuse, 0x20, RZ, 0xfc, !PT ;  /* 0x0000002030447812 */ /* 0x040fe400078efcff */
[C---:B------:R-:W-:Y:S02]  /*0af0*/  LOP3.LUT R66, R48.reuse, 0x30, RZ, 0xfc, !PT ;  /* 0x0000003030427812 */ /* 0x040fe400078efcff */
[C---:B------:R-:W-:Y:S02]  /*0b00*/  LOP3.LUT R64, R48.reuse, 0x40, RZ, 0xfc, !PT ;  /* 0x0000004030407812 */ /* 0x040fe400078efcff */
[C---:B------:R-:W-:Y:S02]  /*0b10*/  LOP3.LUT R62, R48.reuse, 0x50, RZ, 0xfc, !PT ;  /* 0x00000050303e7812 */ /* 0x040fe400078efcff */
[C---:B------:R-:W-:Y:S02]  /*0b20*/  LOP3.LUT R42, R48.reuse, 0x60, RZ, 0xfc, !PT ;  /* 0x00000060302a7812 */ /* 0x040fe400078efcff */
[----:B------:R-:W-:-:S02]  /*0b30*/  LOP3.LUT R40, R48, 0x70, RZ, 0xfc, !PT ;  /* 0x0000007030287812 */ /* 0x000fc400078efcff */
[C---:B------:R-:W-:Y:S02]  /*0b40*/  LOP3.LUT R22, R48.reuse, 0x80, RZ, 0xfc, !PT ;  /* 0x0000008030167812 */ /* 0x040fe400078efcff */
[C---:B------:R-:W-:Y:S02]  /*0b50*/  LOP3.LUT R34, R48.reuse, 0x90, RZ, 0xfc, !PT ;  /* 0x0000009030227812 */ /* 0x040fe400078efcff */
[C---:B------:R-:W-:Y:S02]  /*0b60*/  LOP3.LUT R32, R48.reuse, 0xa0, RZ, 0xfc, !PT ;  /* 0x000000a030207812 */ /* 0x040fe400078efcff */
[C---:B------:R-:W-:Y:S02]  /*0b70*/  LOP3.LUT R30, R48.reuse, 0xb0, RZ, 0xfc, !PT ;  /* 0x000000b0301e7812 */ /* 0x040fe400078efcff */
[----:B------:R-:W-:Y:S02]  /*0b80*/  LOP3.LUT R24, R48, 0xe0, RZ, 0xfc, !PT ;  /* 0x000000e030187812 */ /* 0x000fe400078efcff */
[----:B--2---:R-:W-:-:S02]  /*0b90*/  FSETP.GT.AND P4, PT, |R26|, 8.50705917302346158658e+37, PT ;  /* 0x7e8000001a00780b */ /* 0x004fc40003f84200 */
[----:B------:R-:W-:-:S11]  /*0ba0*/  FSETP.GEU.AND P5, PT, |R26|, 1.175494350822287508e-38, PT ;  /* 0x008000001a00780b */ /* 0x000fd60003fae200 */
[----:B------:R-:W-:-:S04]  /*0bb0*/  @P4 FMUL R26, R26, 0.25 ;  /* 0x3e8000001a1a4820 */ /* 0x000fc80000400000 */
[----:B------:R-:W-:-:S04]  /*0bc0*/  @!P5 FMUL R26, R26, 16777216 ;  /* 0x4b8000001a1ad820 */ /* 0x000fc80000400000 */
[----:B------:R1:W2:Y:S01]  /*0bd0*/  MUFU.RCP R27, R26 ;  /* 0x0000001a001b7308 */ /* 0x0002a20000001000 */
[----:B----4-:R-:W-:-:S04]  /*0be0*/  @P4 FMUL R38, R38, 0.25 ;  /* 0x3e80000026264820 */ /* 0x010fc80000400000 */
[----:B------:R-:W-:Y:S01]  /*0bf0*/  @!P5 FMUL R38, R38, 16777216 ;  /* 0x4b8000002626d820 */ /* 0x000fe20000400000 */
[----:B-1----:R-:W-:-:S03]  /*0c00*/  LOP3.LUT R26, R36, 0x400, RZ, 0xfc, !PT ;  /* 0x00000400241a7812 */ /* 0x002fc600078efcff */
[----:B--2---:R-:W-:Y:S01]  /*0c10*/  FMUL R38, R27, R38 ;  /* 0x000000261b267220 */ /* 0x004fe20000400000 */
[----:B------:R-:W-:Y:S02]  /*0c20*/  LOP3.LUT R27, R36, 0x500, RZ, 0xfc, !PT ;  /* 0x00000500241b7812 */ /* 0x000fe400078efcff */
[----:B------:R-:W-:Y:S02]  /*0c30*/  SHF.R.U32.HI R26, RZ, 0x2, R26 ;  /* 0x00000002ff1a7819 */ /* 0x000fe4000001161a */
[----:B------:R-:W-:Y:S02]  /*0c40*/  SHF.R.U32.HI R27, RZ, 0x2, R27 ;  /* 0x00000002ff1b7819 */ /* 0x000fe4000001161b */
[----:B------:R-:W-:Y:S02]  /*0c50*/  LOP3.LUT R26, R26, 0x13c, RZ, 0xc0, !PT ;  /* 0x0000013c1a1a7812 */ /* 0x000fe400078ec0ff */
[----:B------:R-:W-:Y:S01]  /*0c60*/  LOP3.LUT R28, R27, 0x17c, RZ, 0xc0, !PT ;  /* 0x0000017c1b1c7812 */ /* 0x000fe200078ec0ff */
[----:B------:R-:W-:-:S02]  /*0c70*/  VIADD R27, R2, UR4 ;  /* 0x00000004021b7c36 */ /* 0x000fc40008000000 */
[----:B------:R-:W-:Y:S02]  /*0c80*/  VIADD R29, R26, UR4 ;  /* 0x000000041a1d7c36 */ /* 0x000fe40008000000 */
[----:B------:R-:W-:Y:S02]  /*0c90*/  VIADD R31, R28, UR4 ;  /* 0x000000041c1f7c36 */ /* 0x000fe40008000000 */
[C---:B------:R-:W-:Y:S02]  /*0ca0*/  IMAD R27, R36.reuse, 0x4, R27 ;  /* 0x00000004241b7824 */ /* 0x040fe400078e021b */
[C---:B------:R-:W-:Y:S02]  /*0cb0*/  IMAD R29, R36.reuse, 0x4, R29 ;  /* 0x00000004241d7824 */ /* 0x040fe400078e021d */
[C---:B------:R-:W-:Y:S01]  /*0cc0*/  IMAD R31, R36.reuse, 0x4, R31 ;  /* 0x00000004241f7824 */ /* 0x040fe200078e021f */
[----:B------:R-:W-:Y:S04]  /*0cd0*/  LDS R55, [R27+0xc00] ;  /* 0x000c00001b377984 */ /* 0x000fe80000000800 */
[----:B------:R-:W-:Y:S04]  /*0ce0*/  LDS R57, [R29+0x1000] ;  /* 0x001000001d397984 */ /* 0x000fe80000000800 */
[----:B------:R-:W-:Y:S01]  /*0cf0*/  LDS R59, [R31+0x1400] ;  /* 0x001400001f3b7984 */ /* 0x000fe20000000800 */
[----:B------:R-:W-:Y:S01]  /*0d00*/  BAR.SYNC.DEFER_BLOCKING 0x0 ;  /* 0x0000000000007b1d */ /* 0x000fe20000010000 */
[----:B------:R-:W-:Y:S01]  /*0d10*/  IMAD R36, R36, -0x4, R21 ;  /* 0xfffffffc24247824 */ /* 0x000fe200078e0215 */
[----:B------:R-:W-:-:S02]  /*0d20*/  LOP3.LUT R28, R48, 0xc0, RZ, 0xfc, !PT ;  /* 0x000000c0301c7812 */ /* 0x000fc400078efcff */
[C---:B------:R-:W-:Y:S02]  /*0d30*/  LOP3.LUT R26, R48.reuse, 0xd0, RZ, 0xfc, !PT ;  /* 0x000000d0301a7812 */ /* 0x040fe400078efcff */
[C---:B------:R-:W-:Y:S01]  /*0d40*/  LOP3.LUT R2, R48.reuse, 0xf0, RZ, 0xfc, !PT ;  /* 0x000000f030027812 */ /* 0x040fe200078efcff */
[----:B------:R1:W-:Y:S01]  /*0d50*/  STS [R21], R38 ;  /* 0x0000002615007388 */ /* 0x0003e20000000800 */
[----:B0-----:R-:W-:Y:S01]  /*0d60*/  LEA R23, R48, UR4, 0x3 ;  /* 0x0000000430177c11 */ /* 0x001fe2000f8e18ff */
[----:B------:R-:W-:Y:S01]  /*0d70*/  BAR.SYNC.DEFER_BLOCKING 0x0 ;  /* 0x0000000000007b1d */ /* 0x000fe20000010000 */
[----:B------:R-:W-:Y:S02]  /*0d80*/  LEA R68, R68, UR4, 0x3 ;  /* 0x0000000444447c11 */ /* 0x000fe4000f8e18ff */
[----:B-1----:R-:W-:Y:S02]  /*0d90*/  LOP3.LUT R21, R48, 0x10, RZ, 0xfc, !PT ;  /* 0x0000001030157812 */ /* 0x002fe400078efcff */
[----:B------:R-:W-:-:S02]  /*0da0*/  LEA R66, R66, UR4, 0x3 ;  /* 0x0000000442427c11 */ /* 0x000fc4000f8e18ff */
[----:B------:R-:W-:Y:S02]  /*0db0*/  LEA R21, R21, UR4, 0x3 ;  /* 0x0000000415157c11 */ /* 0x000fe4000f8e18ff */
[----:B------:R-:W-:Y:S02]  /*0dc0*/  LEA R64, R64, UR4, 0x3 ;  /* 0x0000000440407c11 */ /* 0x000fe4000f8e18ff */
[----:B------:R-:W-:Y:S02]  /*0dd0*/  LEA R62, R62, UR4, 0x3 ;  /* 0x000000043e3e7c11 */ /* 0x000fe4000f8e18ff */
[----:B------:R-:W-:Y:S02]  /*0de0*/  LEA R42, R42, UR4, 0x3 ;  /* 0x000000042a2a7c11 */ /* 0x000fe4000f8e18ff */
[----:B------:R-:W-:Y:S02]  /*0df0*/  LEA R40, R40, UR4, 0x3 ;  /* 0x0000000428287c11 */ /* 0x000fe4000f8e18ff */
[----:B------:R-:W-:-:S02]  /*0e00*/  LEA R22, R22, UR4, 0x3 ;  /* 0x0000000416167c11 */ /* 0x000fc4000f8e18ff */
[----:B------:R-:W-:Y:S02]  /*0e10*/  LEA R34, R34, UR4, 0x3 ;  /* 0x0000000422227c11 */ /* 0x000fe4000f8e18ff */
[----:B------:R-:W-:Y:S01]  /*0e20*/  LEA R32, R32, UR4, 0x3 ;  /* 0x0000000420207c11 */ /* 0x000fe2000f8e18ff */
[----:B------:R-:W0:Y:S01]  /*0e30*/  LDS R23, [R23] ;  /* 0x0000000017177984 */ /* 0x000e220000000800 */
[----:B------:R-:W-:Y:S02]  /*0e40*/  LEA R30, R30, UR4, 0x3 ;  /* 0x000000041e1e7c11 */ /* 0x000fe4000f8e18ff */
[----:B------:R-:W-:Y:S01]  /*0e50*/  LEA R28, R28, UR4, 0x3 ;  /* 0x000000041c1c7c11 */ /* 0x000fe2000f8e18ff */
[----:B------:R-:W1:Y:S01]  /*0e60*/  LDS R21, [R21] ;  /* 0x0000000015157984 */ /* 0x000e620000000800 */
[----:B------:R-:W-:Y:S02]  /*0e70*/  LEA R26, R26, UR4, 0x3 ;  /* 0x000000041a1a7c11 */ /* 0x000fe4000f8e18ff */
[----:B------:R-:W-:Y:S01]  /*0e80*/  LEA R24, R24, UR4, 0x3 ;  /* 0x0000000418187c11 */ /* 0x000fe2000f8e18ff */
[----:B------:R-:W-:Y:S01]  /*0e90*/  LDS R68, [R68] ;  /* 0x0000000044447984 */ /* 0x000fe20000000800 */
[----:B------:R-:W-:-:S03]  /*0ea0*/  LEA R2, R2, UR4, 0x3 ;  /* 0x0000000402027c11 */ /* 0x000fc6000f8e18ff */
[----:B------:R-:W-:Y:S04]  /*0eb0*/  LDS R66, [R66] ;  /* 0x0000000042427984 */ /* 0x000fe80000000800 */
[----:B------:R-:W-:Y:S04]  /*0ec0*/  LDS R64, [R64] ;  /* 0x0000000040407984 */ /* 0x000fe80000000800 */
[----:B------:R-:W-:Y:S04]  /*0ed0*/  LDS R62, [R62] ;  /* 0x000000003e3e7984 */ /* 0x000fe80000000800 */
[----:B------:R-:W-:Y:S04]  /*0ee0*/  LDS R42, [R42] ;  /* 0x000000002a2a7984 */ /* 0x000fe80000000800 */
[----:B------:R-:W-:Y:S04]  /*0ef0*/  LDS R40, [R40] ;  /* 0x0000000028287984 */ /* 0x000fe80000000800 */
[----:B------:R-:W2:Y:S04]  /*0f00*/  LDS R22, [R22] ;  /* 0x0000000016167984 */ /* 0x000ea80000000800 */
[----:B------:R-:W-:Y:S04]  /*0f10*/  LDS R34, [R34] ;  /* 0x0000000022227984 */ /* 0x000fe80000000800 */
[----:B------:R-:W-:Y:S04]  /*0f20*/  LDS R32, [R32] ;  /* 0x0000000020207984 */ /* 0x000fe80000000800 */
[----:B------:R-:W-:Y:S04]  /*0f30*/  LDS R30, [R30] ;  /* 0x000000001e1e7984 */ /* 0x000fe80000000800 */
[----:B------:R-:W-:Y:S04]  /*0f40*/  LDS R28, [R28] ;  /* 0x000000001c1c7984 */ /* 0x000fe80000000800 */
[----:B------:R-:W-:Y:S04]  /*0f50*/  LDS R26, [R26] ;  /* 0x000000001a1a7984 */ /* 0x000fe80000000800 */
[----:B------:R-:W-:Y:S04]  /*0f60*/  LDS R24, [R24] ;  /* 0x0000000018187984 */ /* 0x000fe80000000800 */
[----:B------:R-:W3:Y:S01]  /*0f70*/  LDS R2, [R2] ;  /* 0x0000000002027984 */ /* 0x000ee20000000800 */
[----:B------:R-:W-:Y:S01]  /*0f80*/  BAR.SYNC.DEFER_BLOCKING 0x0 ;  /* 0x0000000000007b1d */ /* 0x000fe20000010000 */
[----:B------:R-:W-:Y:S01]  /*0f90*/  IMAD.SHL.U32 R49, R3, 0x100, RZ ;  /* 0x0000010003317824 */ /* 0x000fe200078e00ff */
[----:B------:R-:W-:-:S04]  /*0fa0*/  PRMT R41, R48, 0x6540, R3 ;  /* 0x0000654030297816 */ /* 0x000fc80000000003 */
[----:B------:R-:W-:Y:S02]  /*0fb0*/  LOP3.LUT R43, R49, 0x10, R48, 0xfe, !PT ;  /* 0x00000010312b7812 */ /* 0x000fe400078efe30 */
[----:B------:R-:W-:Y:S02]  /*0fc0*/  LOP3.LUT R3, R49, 0x20, R48, 0xfe, !PT ;  /* 0x0000002031037812 */ /* 0x000fe400078efe30 */
[----:B------:R-:W-:Y:S02]  /*0fd0*/  LOP3.LUT R25, R49, 0x30, R48, 0xfe, !PT ;  /* 0x0000003031197812 */ /* 0x000fe400078efe30 */
[----:B------:R-:W-:Y:S02]  /*0fe0*/  LOP3.LUT R27, R49, 0x40, R48, 0xfe, !PT ;  /* 0x00000040311b7812 */ /* 0x000fe400078efe30 */
[----:B------:R-:W-:Y:S02]  /*0ff0*/  LOP3.LUT R29, R49, 0x50, R48, 0xfe, !PT ;  /* 0x00000050311d7812 */ /* 0x000fe400078efe30 */
[----:B------:R-:W-:-:S02]  /*1000*/  LOP3.LUT R31, R49, 0x60, R48, 0xfe, !PT ;  /* 0x00000060311f7812 */ /* 0x000fc400078efe30 */
[----:B------:R-:W-:Y:S02]  /*1010*/  LOP3.LUT R33, R49, 0x70, R48, 0xfe, !PT ;  /* 0x0000007031217812 */ /* 0x000fe400078efe30 */
[----:B------:R-:W-:Y:S01]  /*1020*/  LOP3.LUT R35, R49, 0x80, R48, 0xfe, !PT ;  /* 0x0000008031237812 */ /* 0x000fe200078efe30 */
[----:B------:R-:W-:Y:S01]  /*1030*/  STS [R36], R38 ;  /* 0x0000002624007388 */ /* 0x000fe20000000800 */
[----:B------:R-:W-:Y:S02]  /*1040*/  LOP3.LUT R37, R49, 0x90, R48, 0xfe, !PT ;  /* 0x0000009031257812 */ /* 0x000fe400078efe30 */
[----:B------:R-:W-:Y:S02]  /*1050*/  LOP3.LUT R39, R49, 0xa0, R48, 0xfe, !PT ;  /* 0x000000a031277812 */ /* 0x000fe400078efe30 */
[----:B------:R-:W-:Y:S02]  /*1060*/  LOP3.LUT R46, R49, 0xb0, R48, 0xfe, !PT ;  /* 0x000000b0312e7812 */ /* 0x000fe400078efe30 */
[----:B------:R-:W-:-:S02]  /*1070*/  LOP3.LUT R44, R49, 0xc0, R48, 0xfe, !PT ;  /* 0x000000c0312c7812 */ /* 0x000fc400078efe30 */
[----:B------:R-:W-:Y:S02]  /*1080*/  LOP3.LUT R45, R49, 0xd0, R48, 0xfe, !PT ;  /* 0x000000d0312d7812 */ /* 0x000fe400078efe30 */
[----:B------:R-:W-:Y:S02]  /*1090*/  LOP3.LUT R47, R49, 0xe0, R48, 0xfe, !PT ;  /* 0x000000e0312f7812 */ /* 0x000fe400078efe30 */
[----:B------:R-:W-:Y:S01]  /*10a0*/  LOP3.LUT R49, R49, 0xf0, R48, 0xfe, !PT ;  /* 0x000000f031317812 */ /* 0x000fe200078efe30 */
[--C-:B------:R-:W-:Y:S01]  /*10b0*/  IMAD R41, R41, 0x9, R56.reuse ;  /* 0x0000000929297824 */ /* 0x100fe200078e0238 */
[----:B------:R-:W-:Y:S01]  /*10c0*/  ISETP.GE.AND P4, PT, R56, 0x9, PT ;  /* 0x000000093800780c */ /* 0x000fe20003f86270 */
[--C-:B------:R-:W-:Y:S02]  /*10d0*/  IMAD R43, R43, 0x9, R56.reuse ;  /* 0x000000092b2b7824 */ /* 0x100fe400078e0238 */
[--C-:B------:R-:W-:Y:S02]  /*10e0*/  IMAD R3, R3, 0x9, R56.reuse ;  /* 0x0000000903037824 */ /* 0x100fe400078e0238 */
[----:B------:R-:W-:-:S02]  /*10f0*/  IMAD R25, R25, 0x9, R56 ;  /* 0x0000000919197824 */ /* 0x000fc400078e0238 */
[--C-:B------:R-:W-:Y:S02]  /*1100*/  IMAD R27, R27, 0x9, R56.reuse ;  /* 0x000000091b1b7824 */ /* 0x100fe400078e0238 */
[--C-:B------:R-:W-:Y:S02]  /*1110*/  IMAD R29, R29, 0x9, R56.reuse ;  /* 0x000000091d1d7824 */ /* 0x100fe400078e0238 */
[--C-:B------:R-:W-:Y:S02]  /*1120*/  IMAD R31, R31, 0x9, R56.reuse ;  /* 0x000000091f1f7824 */ /* 0x100fe400078e0238 */
        /* <DEDUP_REMOVED lines=9> */
[----:B------:R-:W4:Y:S01]  /*11c0*/  LDC.64 R48, c[0x0][0x228] ;  /* 0x00008a00ff307b82 */ /* 0x000f220000000a00 */
[----:B------:R-:W-:Y:S01]  /*11d0*/  LEA R20, R20, UR4, 0x2 ;  /* 0x0000000414147c11 */ /* 0x000fe2000f8e10ff */
[----:B0-----:R-:W-:Y:S01]  /*11e0*/  FMUL R58, R58, R23 ;  /* 0x000000173a3a7220 */ /* 0x001fe20000400000 */
[----:B-1----:R-:W-:Y:S01]  /*11f0*/  FMUL R60, R60, R21 ;  /* 0x000000153c3c7220 */ /* 0x002fe20000400000 */
[----:B--2---:R-:W-:-:S04]  /*1200*/  FMUL R65, R65, R22 ;  /* 0x0000001641417220 */ /* 0x004fc80000400000 */
[----:B------:R-:W-:Y:S01]  /*1210*/  BAR.SYNC.DEFER_BLOCKING 0x0 ;  /* 0x0000000000007b1d */ /* 0x000fe20000010000 */
[----:B------:R-:W-:Y:S01]  /*1220*/  FMUL R63, R63, R40 ;  /* 0x000000283f3f7220 */ /* 0x000fe20000400000 */
[----:B------:R-:W-:Y:S01]  /*1230*/  FMUL R61, R61, R42 ;  /* 0x0000002a3d3d7220 */ /* 0x000fe20000400000 */
[----:B---3--:R-:W-:Y:S01]  /*1240*/  FMUL R54, R54, R2 ;  /* 0x0000000236367220 */ /* 0x008fe20000400000 */
[----:B------:R-:W-:Y:S02]  /*1250*/  FMUL R53, R53, R68 ;  /* 0x0000004435357220 */ /* 0x000fe40000400000 */
[----:B------:R-:W0:Y:S01]  /*1260*/  LDS.128 R20, [R20] ;  /* 0x0000000014147984 */ /* 0x000e220000000c00 */
[----:B----4-:R-:W-:-:S04]  /*1270*/  IMAD.WIDE R40, R41, 0x4, R48 ;  /* 0x0000000429287825 */ /* 0x010fc800078e0230 */
[--C-:B------:R-:W-:Y:S01]  /*1280*/  IMAD.WIDE R42, R43, 0x4, R48.reuse ;  /* 0x000000042b2a7825 */ /* 0x100fe200078e0230 */
[----:B------:R-:W-:Y:S03]  /*1290*/  @!P4 STG.E desc[UR6][R40.64], R58 ;  /* 0x0000003a2800c986 */ /* 0x000fe6000c101906 */
[--C-:B------:R-:W-:Y:S01]  /*12a0*/  IMAD.WIDE R2, R3, 0x4, R48.reuse ;  /* 0x0000000403027825 */ /* 0x100fe200078e0230 */
[----:B------:R-:W-:Y:S04]  /*12b0*/  @!P4 STG.E desc[UR6][R42.64], R60 ;  /* 0x0000003c2a00c986 */ /* 0x000fe8000c101906 */
[----:B------:R1:W-:Y:S01]  /*12c0*/  @!P4 STG.E desc[UR6][R2.64], R53 ;  /* 0x000000350200c986 */ /* 0x0003e2000c101906 */
[----:B------:R-:W-:Y:S01]  /*12d0*/  FMUL R77, R77, R24 ;  /* 0x000000184d4d7220 */ /* 0x000fe20000400000 */
[----:B-1----:R-:W1:Y:S01]  /*12e0*/  LDC.64 R2, c[0x0][0x230] ;  /* 0x00008c00ff027b82 */ /* 0x002e620000000a00 */
[----:B------:R-:W-:Y:S01]  /*12f0*/  FMUL R55, R55, R66 ;  /* 0x0000004237377220 */ /* 0x000fe20000400000 */
[----:B------:R-:W-:Y:S01]  /*1300*/  FMUL R75, R75, R26 ;  /* 0x0000001a4b4b7220 */ /* 0x000fe20000400000 */
[----:B------:R-:W-:-:S04]  /*1310*/  IMAD.WIDE R24, R25, 0x4, R48 ;  /* 0x0000000419187825 */ /* 0x000fc800078e0230 */
[----:B------:R-:W-:Y:S01]  /*1320*/  FMUL R57, R57, R64 ;  /* 0x0000004039397220 */ /* 0x000fe20000400000 */
[----:B------:R-:W-:Y:S01]  /*1330*/  FMUL R73, R73, R28 ;  /* 0x0000001c49497220 */ /* 0x000fe20000400000 */
[----:B------:R-:W-:Y:S01]  /*1340*/  FMUL R59, R59, R62 ;  /* 0x0000003e3b3b7220 */ /* 0x000fe20000400000 */
[----:B------:R-:W-:-:S04]  /*1350*/  IMAD.WIDE R26, R27, 0x4, R48 ;  /* 0x000000041b1a7825 */ /* 0x000fc800078e0230 */
[----:B------:R-:W-:Y:S01]  /*1360*/  FMUL R71, R71, R30 ;  /* 0x0000001e47477220 */ /* 0x000fe20000400000 */
[----:B------:R-:W-:Y:S01]  /*1370*/  FMUL R69, R69, R32 ;  /* 0x0000002045457220 */ /* 0x000fe20000400000 */
[----:B------:R-:W-:-:S04]  /*1380*/  IMAD.WIDE R28, R29, 0x4, R48 ;  /* 0x000000041d1c7825 */ /* 0x000fc800078e0230 */
[----:B------:R-:W-:Y:S01]  /*1390*/  FMUL R67, R67, R34 ;  /* 0x0000002243437220 */ /* 0x000fe20000400000 */
[----:B------:R2:W-:Y:S01]  /*13a0*/  @!P4 STG.E desc[UR6][R24.64], R55 ;  /* 0x000000371800c986 */ /* 0x0005e2000c101906 */
[----:B------:R-:W-:-:S03]  /*13b0*/  IMAD.WIDE R30, R31, 0x4, R48 ;  /* 0x000000041f1e7825 */ /* 0x000fc600078e0230 */
[----:B------:R-:W-:Y:S01]  /*13c0*/  @!P4 STG.E desc[UR6][R26.64], R57 ;  /* 0x000000391a00c986 */ /* 0x000fe2000c101906 */
[----:B------:R-:W-:-:S03]  /*13d0*/  IMAD.WIDE R32, R33, 0x4, R48 ;  /* 0x0000000421207825 */ /* 0x000fc600078e0230 */
[----:B------:R3:W-:Y:S01]  /*13e0*/  @!P4 STG.E desc[UR6][R28.64], R59 ;  /* 0x0000003b1c00c986 */ /* 0x0007e2000c101906 */
[----:B------:R-:W-:-:S03]  /*13f0*/  IMAD.WIDE R34, R35, 0x4, R48 ;  /* 0x0000000423227825 */ /* 0x000fc600078e0230 */
[----:B------:R4:W-:Y:S01]  /*1400*/  @!P4 STG.E desc[UR6][R30.64], R61 ;  /* 0x0000003d1e00c986 */ /* 0x0009e2000c101906 */
[----:B------:R-:W-:-:S03]  /*1410*/  IMAD.WIDE R36, R37, 0x4, R48 ;  /* 0x0000000425247825 */ /* 0x000fc600078e0230 */
[----:B------:R5:W-:Y:S01]  /*1420*/  @!P4 STG.E desc[UR6][R32.64], R63 ;  /* 0x0000003f2000c986 */ /* 0x000be2000c101906 */
[----:B------:R-:W-:-:S04]  /*1430*/  IMAD.WIDE R38, R39, 0x4, R48 ;  /* 0x0000000427267825 */ /* 0x000fc800078e0230 */
[----:B0-----:R-:W-:Y:S01]  /*1440*/  FMUL R16, R20, R16 ;  /* 0x0000001014107220 */ /* 0x001fe20000400000 */
[----:B------:R0:W-:Y:S01]  /*1450*/  @!P4 STG.E desc[UR6][R34.64], R65 ;  /* 0x000000412200c986 */ /* 0x0001e2000c101906 */
[----:B------:R-:W-:-:S04]  /*1460*/  IMAD.WIDE R40, R46, 0x4, R48 ;  /* 0x000000042e287825 */ /* 0x000fc800078e0230 */
[----:B--2---:R-:W-:Y:S01]  /*1470*/  FMUL R24, R20, R12 ;  /* 0x0000000c14187220 */ /* 0x004fe20000400000 */
[----:B------:R0:W-:Y:S01]  /*1480*/  @!P4 STG.E desc[UR6][R36.64], R67 ;  /* 0x000000432400c986 */ /* 0x0001e2000c101906 */
[----:B------:R-:W-:-:S04]  /*1490*/  IMAD.WIDE R42, R44, 0x4, R48 ;  /* 0x000000042c2a7825 */ /* 0x000fc800078e0230 */
[----:B---3--:R-:W-:Y:S01]  /*14a0*/  FMUL R28, R20, R8 ;  /* 0x00000008141c7220 */ /* 0x008fe20000400000 */
[C---:B------:R-:W-:Y:S01]  /*14b0*/  FMUL R17, R21.reuse, R17 ;  /* 0x0000001115117220 */ /* 0x040fe20000400000 */
[----:B------:R-:W-:Y:S01]  /*14c0*/  FMUL R25, R21, R13 ;  /* 0x0000000d15197220 */ /* 0x000fe20000400000 */
[----:B------:R-:W-:-:S04]  /*14d0*/  IMAD.WIDE R44, R45, 0x4, R48 ;  /* 0x000000042d2c7825 */ /* 0x000fc800078e0230 */
[----:B------:R-:W-:Y:S01]  /*14e0*/  FMUL R29, R21, R9 ;  /* 0x00000009151d7220 */ /* 0x000fe20000400000 */
[----:B------:R0:W-:Y:S01]  /*14f0*/  @!P4 STG.E desc[UR6][R38.64], R69 ;  /* 0x000000452600c986 */ /* 0x0001e2000c101906 */
        /* <DEDUP_REMOVED lines=9> */
[----:B-1----:R-:W-:-:S04]  /*1590*/  IMAD.WIDE R4, R0, 0x4, R2 ;  /* 0x0000000400047825 */ /* 0x002fc800078e0202 */
[----:B------:R-:W-:Y:S01]  /*15a0*/  FMUL R27, R23, R15 ;  /* 0x0000000f171b7220 */ /* 0x000fe20000400000 */
[----:B------:R0:W-:Y:S01]  /*15b0*/  @!P4 STG.E desc[UR6][R44.64], R75 ;  /* 0x0000004b2c00c986 */ /* 0x0001e2000c101906 */
[----:B----4-:R-:W-:Y:S01]  /*15c0*/  FMUL R30, R22, R10 ;  /* 0x0000000a161e7220 */ /* 0x010fe20000400000 */
[----:B------:R-:W-:-:S04]  /*15d0*/  IMAD.WIDE R8, R50, 0x4, R2 ;  /* 0x0000000432087825 */ /* 0x000fc800078e0202 */
[----:B------:R-:W-:Y:S01]  /*15e0*/  FMUL R31, R23, R11 ;  /* 0x0000000b171f7220 */ /* 0x000fe20000400000 */
[----:B------:R0:W-:Y:S01]  /*15f0*/  @!P4 STG.E desc[UR6][R46.64], R77 ;  /* 0x0000004d2e00c986 */ /* 0x0001e2000c101906 */
[----:B------:R-:W-:-:S03]  /*1600*/  IMAD.WIDE R12, R51, 0x4, R2 ;  /* 0x00000004330c7825 */ /* 0x000fc600078e0202 */
[----:B------:R0:W-:Y:S04]  /*1610*/  @!P4 STG.E desc[UR6][R48.64], R54 ;  /* 0x000000363000c986 */ /* 0x0001e8000c101906 */
[----:B------:R0:W-:Y:S04]  /*1620*/  @!P3 STG.E.128 desc[UR6][R4.64], R16 ;  /* 0x000000100400b986 */ /* 0x0001e8000c101d06 */
[----:B------:R0:W-:Y:S01]  /*1630*/  @!P2 STG.E.128 desc[UR6][R8.64], R24 ;  /* 0x000000180800a986 */ /* 0x0001e2000c101d06 */
[----:B------:R-:W-:-:S03]  /*1640*/  FMUL R22, R22, R6 ;  /* 0x0000000616167220 */ /* 0x000fc60000400000 */
[----:B------:R0:W-:Y:S01]  /*1650*/  @!P1 STG.E.128 desc[UR6][R12.64], R28 ;  /* 0x0000001c0c009986 */ /* 0x0001e2000c101d06 */
[----:B------:R-:W-:Y:S01]  /*1660*/  FMUL R23, R23, R7 ;  /* 0x0000000717177220 */ /* 0x000fe20000400000 */
[----:B------:R-:W-:Y:S01]  /*1670*/  IMAD.WIDE R2, R52, 0x4, R2 ;  /* 0x0000000434027825 */ /* 0x000fe200078e0202 */
[----:B0----5:R-:W-:Y:S06]  /*1680*/  @P0 EXIT ;  /* 0x000000000000094d */ /* 0x021fec0003800000 */
[----:B------:R-:W-:Y:S01]  /*1690*/  STG.E.128 desc[UR6][R2.64], R20 ;  /* 0x0000001402007986 */ /* 0x000fe2000c101d06 */
[----:B------:R-:W-:Y:S05]  /*16a0*/  EXIT ;  /* 0x000000000000794d */ /* 0x000fea0003800000 */
.L_x_0:
[----:B------:R-:W-:-:S00]  /*16b0*/  BRA `(.L_x_0) ;  /* 0xfffffffc00fc7947 */ /* 0x000fc0000383ffff */
[----:B------:R-:W-:-:S00]  /*16c0*/  NOP ;  /* 0x0000000000007918 */ /* 0x000fc00000000000 */
        /* <DEDUP_REMOVED lines=11> */
.L_x_1:


//--------------------- .nv.shared.triton_poi_fused__weight_norm_interface_convolution_17 --------------------------
	.section	.nv.shared.triton_poi_fused__weight_norm_interface_convolution_17,"aw",@nobits
	.sectionflags	@""
	.align	16
	.zero		1024


//--------------------- .nv.constant0.triton_poi_fused__weight_norm_interface_convolution_17 --------------------------
	.section	.nv.constant0.triton_poi_fused__weight_norm_interface_convolution_17,"a",@progbits
	.sectionflags	@""
	.align	4
.nv.constant0.triton_poi_fused__weight_norm_interface_convolution_17:
	.zero		576
